//
// Generated by NVIDIA NVVM Compiler
//
// Compiler Build ID: CL-36424714
// Cuda compilation tools, release 13.0, V13.0.88
// Based on NVVM 20.0.0
//

.version 9.0
.target sm_100
.address_size 64

	// .globl	_Z8gpu_ilp1Pffffm

.visible .entry _Z8gpu_ilp1Pffffm(
	.param .u64 .ptr .align 1 _Z8gpu_ilp1Pffffm_param_0,
	.param .f32 _Z8gpu_ilp1Pffffm_param_1,
	.param .f32 _Z8gpu_ilp1Pffffm_param_2,
	.param .f32 _Z8gpu_ilp1Pffffm_param_3,
	.param .u64 _Z8gpu_ilp1Pffffm_param_4
)
{
	.reg .pred 	%p<2>;
	.reg .b32 	%r<9>;
	.reg .b32 	%f<22>;
	.reg .b64 	%rd<5>;

	ld.param.u64 	%rd1, [_Z8gpu_ilp1Pffffm_param_0];
	ld.param.f32 	%f21, [_Z8gpu_ilp1Pffffm_param_1];
	ld.param.f32 	%f4, [_Z8gpu_ilp1Pffffm_param_2];
	ld.param.f32 	%f5, [_Z8gpu_ilp1Pffffm_param_3];
	mov.b32 	%r8, 0;
$L__BB0_1:
	.pragma "nounroll";
	fma.rn.f32 	%f6, %f4, %f21, %f5;
	fma.rn.f32 	%f7, %f4, %f6, %f5;
	fma.rn.f32 	%f8, %f4, %f7, %f5;
	fma.rn.f32 	%f9, %f4, %f8, %f5;
	fma.rn.f32 	%f10, %f4, %f9, %f5;
	fma.rn.f32 	%f11, %f4, %f10, %f5;
	fma.rn.f32 	%f12, %f4, %f11, %f5;
	fma.rn.f32 	%f13, %f4, %f12, %f5;
	fma.rn.f32 	%f14, %f4, %f13, %f5;
	fma.rn.f32 	%f15, %f4, %f14, %f5;
	fma.rn.f32 	%f16, %f4, %f15, %f5;
	fma.rn.f32 	%f17, %f4, %f16, %f5;
	fma.rn.f32 	%f18, %f4, %f17, %f5;
	fma.rn.f32 	%f19, %f4, %f18, %f5;
	fma.rn.f32 	%f20, %f4, %f19, %f5;
	fma.rn.f32 	%f21, %f4, %f20, %f5;
	add.s32 	%r8, %r8, 16;
	setp.ne.s32 	%p1, %r8, 1048576;
	@%p1 bra 	$L__BB0_1;
	cvta.to.global.u64 	%rd2, %rd1;
	mov.u32 	%r4, %ctaid.x;
	mov.u32 	%r5, %ntid.x;
	mov.u32 	%r6, %tid.x;
	mad.lo.s32 	%r7, %r4, %r5, %r6;
	mul.wide.u32 	%rd3, %r7, 4;
	add.s64 	%rd4, %rd2, %rd3;
	st.global.f32 	[%rd4], %f21;
	ret;

}
	// .globl	_Z8gpu_ilp4Pffffm
.visible .entry _Z8gpu_ilp4Pffffm(
	.param .u64 .ptr .align 1 _Z8gpu_ilp4Pffffm_param_0,
	.param .f32 _Z8gpu_ilp4Pffffm_param_1,
	.param .f32 _Z8gpu_ilp4Pffffm_param_2,
	.param .f32 _Z8gpu_ilp4Pffffm_param_3,
	.param .u64 _Z8gpu_ilp4Pffffm_param_4
)
{
	.reg .pred 	%p<2>;
	.reg .b32 	%r<12>;
	.reg .b32 	%f<76>;
	.reg .b64 	%rd<11>;

	ld.param.u64 	%rd1, [_Z8gpu_ilp4Pffffm_param_0];
	ld.param.f32 	%f72, [_Z8gpu_ilp4Pffffm_param_1];
	ld.param.f32 	%f10, [_Z8gpu_ilp4Pffffm_param_2];
	ld.param.f32 	%f11, [_Z8gpu_ilp4Pffffm_param_3];
	mov.b32 	%r11, 0;
	mov.f32 	%f73, %f72;
	mov.f32 	%f74, %f72;
	mov.f32 	%f75, %f72;
$L__BB1_1:
	.pragma "nounroll";
	fma.rn.f32 	%f12, %f10, %f75, %f11;
	fma.rn.f32 	%f13, %f10, %f74, %f11;
	fma.rn.f32 	%f14, %f10, %f73, %f11;
	fma.rn.f32 	%f15, %f10, %f72, %f11;
	fma.rn.f32 	%f16, %f10, %f12, %f11;
	fma.rn.f32 	%f17, %f10, %f13, %f11;
	fma.rn.f32 	%f18, %f10, %f14, %f11;
	fma.rn.f32 	%f19, %f10, %f15, %f11;
	fma.rn.f32 	%f20, %f10, %f16, %f11;
	fma.rn.f32 	%f21, %f10, %f17, %f11;
	fma.rn.f32 	%f22, %f10, %f18, %f11;
	fma.rn.f32 	%f23, %f10, %f19, %f11;
	fma.rn.f32 	%f24, %f10, %f20, %f11;
	fma.rn.f32 	%f25, %f10, %f21, %f11;
	fma.rn.f32 	%f26, %f10, %f22, %f11;
	fma.rn.f32 	%f27, %f10, %f23, %f11;
	fma.rn.f32 	%f28, %f10, %f24, %f11;
	fma.rn.f32 	%f29, %f10, %f25, %f11;
	fma.rn.f32 	%f30, %f10, %f26, %f11;
	fma.rn.f32 	%f31, %f10, %f27, %f11;
	fma.rn.f32 	%f32, %f10, %f28, %f11;
	fma.rn.f32 	%f33, %f10, %f29, %f11;
	fma.rn.f32 	%f34, %f10, %f30, %f11;
	fma.rn.f32 	%f35, %f10, %f31, %f11;
	fma.rn.f32 	%f36, %f10, %f32, %f11;
	fma.rn.f32 	%f37, %f10, %f33, %f11;
	fma.rn.f32 	%f38, %f10, %f34, %f11;
	fma.rn.f32 	%f39, %f10, %f35, %f11;
	fma.rn.f32 	%f40, %f10, %f36, %f11;
	fma.rn.f32 	%f41, %f10, %f37, %f11;
	fma.rn.f32 	%f42, %f10, %f38, %f11;
	fma.rn.f32 	%f43, %f10, %f39, %f11;
	fma.rn.f32 	%f44, %f10, %f40, %f11;
	fma.rn.f32 	%f45, %f10, %f41, %f11;
	fma.rn.f32 	%f46, %f10, %f42, %f11;
	fma.rn.f32 	%f47, %f10, %f43, %f11;
	fma.rn.f32 	%f48, %f10, %f44, %f11;
	fma.rn.f32 	%f49, %f10, %f45, %f11;
	fma.rn.f32 	%f50, %f10, %f46, %f11;
	fma.rn.f32 	%f51, %f10, %f47, %f11;
	fma.rn.f32 	%f52, %f10, %f48, %f11;
	fma.rn.f32 	%f53, %f10, %f49, %f11;
	fma.rn.f32 	%f54, %f10, %f50, %f11;
	fma.rn.f32 	%f55, %f10, %f51, %f11;
	fma.rn.f32 	%f56, %f10, %f52, %f11;
	fma.rn.f32 	%f57, %f10, %f53, %f11;
	fma.rn.f32 	%f58, %f10, %f54, %f11;
	fma.rn.f32 	%f59, %f10, %f55, %f11;
	fma.rn.f32 	%f60, %f10, %f56, %f11;
	fma.rn.f32 	%f61, %f10, %f57, %f11;
	fma.rn.f32 	%f62, %f10, %f58, %f11;
	fma.rn.f32 	%f63, %f10, %f59, %f11;
	fma.rn.f32 	%f64, %f10, %f60, %f11;
	fma.rn.f32 	%f65, %f10, %f61, %f11;
	fma.rn.f32 	%f66, %f10, %f62, %f11;
	fma.rn.f32 	%f67, %f10, %f63, %f11;
	fma.rn.f32 	%f68, %f10, %f64, %f11;
	fma.rn.f32 	%f69, %f10, %f65, %f11;
	fma.rn.f32 	%f70, %f10, %f66, %f11;
	fma.rn.f32 	%f71, %f10, %f67, %f11;
	fma.rn.f32 	%f75, %f10, %f68, %f11;
	fma.rn.f32 	%f74, %f10, %f69, %f11;
	fma.rn.f32 	%f73, %f10, %f70, %f11;
	fma.rn.f32 	%f72, %f10, %f71, %f11;
	add.s32 	%r11, %r11, 16;
	setp.ne.s32 	%p1, %r11, 1048576;
	@%p1 bra 	$L__BB1_1;
	cvta.to.global.u64 	%rd2, %rd1;
	mov.u32 	%r4, %ctaid.x;
	mov.u32 	%r5, %ntid.x;
	mov.u32 	%r6, %tid.x;
	mad.lo.s32 	%r7, %r4, %r5, %r6;
	mul.wide.u32 	%rd3, %r7, 4;
	add.s64 	%rd4, %rd2, %rd3;
	st.global.f32 	[%rd4], %f75;
	add.s32 	%r8, %r7, 1;
	mul.wide.u32 	%rd5, %r8, 4;
	add.s64 	%rd6, %rd2, %rd5;
	st.global.f32 	[%rd6], %f74;
	add.s32 	%r9, %r7, 2;
	mul.wide.u32 	%rd7, %r9, 4;
	add.s64 	%rd8, %rd2, %rd7;
	st.global.f32 	[%rd8], %f73;
	add.s32 	%r10, %r7, 3;
	mul.wide.u32 	%rd9, %r10, 4;
	add.s64 	%rd10, %rd2, %rd9;
	st.global.f32 	[%rd10], %f72;
	ret;

}


// ===== COMPILED SASS (sm_100) =====

	.target	sm_100

	.elftype	@"ET_EXEC"


//--------------------- .note.nv.tkinfo           --------------------------
	.section	.note.nv.tkinfo,"",@"SHT_NOTE"
	.sectionflags	@"SHF_NOTE_NV_TKINFO"
	.tkinfo
        /*0018*/ 	.word	0x00000002
        /*0030*/ 	.string	""
        /*0030*/ 	.string	"ptxas"
        /*0030*/ 	.string	"Cuda compilation tools, release 13.0, V13.0.88"
        /*0030*/ 	.string	"Build cuda_13.0.r13.0/compiler.36424714_0"
        /*0030*/ 	.string	"-arch sm_100 -m 64 "



//--------------------- .note.nv.cuinfo           --------------------------
	.section	.note.nv.cuinfo,"",@"SHT_NOTE"
	.sectionflags	@"SHF_NOTE_NV_CUINFO"
        /*0018*/ 	.short	0x0002
        /*001a*/ 	.short	0x0064
        /*001c*/ 	.short	0x0082
	.zero		2


//--------------------- .nv.info                  --------------------------
	.section	.nv.info,"",@"SHT_CUDA_INFO"
	.align	4


	//----- nvinfo : EIATTR_REGCOUNT
	.align		4
        /*0000*/ 	.byte	0x04, 0x2f
        /*0002*/ 	.short	(.L_1 - .L_0)
	.align		4
.L_0:
        /*0004*/ 	.word	index@(_Z8gpu_ilp1Pffffm)
        /*0008*/ 	.word	0x0000000a


	//----- nvinfo : EIATTR_FRAME_SIZE
	.align		4
.L_1:
        /*000c*/ 	.byte	0x04, 0x11
        /*000e*/ 	.short	(.L_3 - .L_2)
	.align		4
.L_2:
        /*0010*/ 	.word	index@(_Z8gpu_ilp1Pffffm)
        /*0014*/ 	.word	0x00000000


	//----- nvinfo : EIATTR_REGCOUNT
	.align		4
.L_3:
        /*0018*/ 	.byte	0x04, 0x2f
        /*001a*/ 	.short	(.L_5 - .L_4)
	.align		4
.L_4:
        /*001c*/ 	.word	index@(_Z8gpu_ilp4Pffffm)
        /*0020*/ 	.word	0x00000016


	//----- nvinfo : EIATTR_FRAME_SIZE
	.align		4
.L_5:
        /*0024*/ 	.byte	0x04, 0x11
        /*0026*/ 	.short	(.L_7 - .L_6)
	.align		4
.L_6:
        /*0028*/ 	.word	index@(_Z8gpu_ilp4Pffffm)
        /*002c*/ 	.word	0x00000000


	//----- nvinfo : EIATTR_MIN_STACK_SIZE
	.align		4
.L_7:
        /*0030*/ 	.byte	0x04, 0x12
        /*0032*/ 	.short	(.L_9 - .L_8)
	.align		4
.L_8:
        /*0034*/ 	.word	index@(_Z8gpu_ilp4Pffffm)
        /*0038*/ 	.word	0x00000000


	//----- nvinfo : EIATTR_MIN_STACK_SIZE
	.align		4
.L_9:
        /*003c*/ 	.byte	0x04, 0x12
        /*003e*/ 	.short	(.L_11 - .L_10)
	.align		4
.L_10:
        /*0040*/ 	.word	index@(_Z8gpu_ilp1Pffffm)
        /*0044*/ 	.word	0x00000000
.L_11:


//--------------------- .nv.compat                --------------------------
	.section	.nv.compat,"",@"SHT_CUDA_COMPAT_INFO"
	.align	4
        /*0000*/ 	.byte	0x02, 0x09, 0x00, 0x00, 0x02, 0x02, 0x01, 0x00, 0x02, 0x05, 0x05, 0x00, 0x03, 0x07, 0x01, 0x01
        /*0010*/ 	.byte	0x02, 0x03, 0x00, 0x00, 0x02, 0x06, 0x01, 0x00, 0x04, 0x0b, 0x08, 0x00, 0x09, 0x00, 0x00, 0x00
        /*0020*/ 	.byte	0x00, 0x00, 0x00, 0x00


//--------------------- .nv.info._Z8gpu_ilp4Pffffm --------------------------
	.section	.nv.info._Z8gpu_ilp4Pffffm,"",@"SHT_CUDA_INFO"
	.sectionflags	@""
	.align	4


	//----- nvinfo : EIATTR_CUDA_API_VERSION
	.align		4
        /*0000*/ 	.byte	0x04, 0x37
        /*0002*/ 	.short	(.L_13 - .L_12)
.L_12:
        /*0004*/ 	.word	0x00000082


	//----- nvinfo : EIATTR_KPARAM_INFO
	.align		4
.L_13:
        /*0008*/ 	.byte	0x04, 0x17
        /*000a*/ 	.short	(.L_15 - .L_14)
.L_14:
        /*000c*/ 	.word	0x00000000
        /*0010*/ 	.short	0x0004
        /*0012*/ 	.short	0x0018
        /*0014*/ 	.byte	0x00, 0xf0, 0x21, 0x00


	//----- nvinfo : EIATTR_KPARAM_INFO
	.align		4
.L_15:
        /*0018*/ 	.byte	0x04, 0x17
        /*001a*/ 	.short	(.L_17 - .L_16)
.L_16:
        /*001c*/ 	.word	0x00000000
        /*0020*/ 	.short	0x0003
        /*0022*/ 	.short	0x0010
        /*0024*/ 	.byte	0x00, 0xf0, 0x11, 0x00


	//----- nvinfo : EIATTR_KPARAM_INFO
	.align		4
.L_17:
        /*0028*/ 	.byte	0x04, 0x17
        /*002a*/ 	.short	(.L_19 - .L_18)
.L_18:
        /*002c*/ 	.word	0x00000000
        /*0030*/ 	.short	0x0002
        /*0032*/ 	.short	0x000c
        /*0034*/ 	.byte	0x00, 0xf0, 0x11, 0x00


	//----- nvinfo : EIATTR_KPARAM_INFO
	.align		4
.L_19:
        /*0038*/ 	.byte	0x04, 0x17
        /*003a*/ 	.short	(.L_21 - .L_20)
.L_20:
        /*003c*/ 	.word	0x00000000
        /*0040*/ 	.short	0x0001
        /*0042*/ 	.short	0x0008
        /*0044*/ 	.byte	0x00, 0xf0, 0x11, 0x00


	//----- nvinfo : EIATTR_KPARAM_INFO
	.align		4
.L_21:
        /*0048*/ 	.byte	0x04, 0x17
        /*004a*/ 	.short	(.L_23 - .L_22)
.L_22:
        /*004c*/ 	.word	0x00000000
        /*0050*/ 	.short	0x0000
        /*0052*/ 	.short	0x0000
        /*0054*/ 	.byte	0x00, 0xf5, 0x21, 0x00


	//----- nvinfo : EIATTR_SPARSE_MMA_MASK
	.align		4
.L_23:
        /*0058*/ 	.byte	0x03, 0x50
        /*005a*/ 	.short	0x0000


	//----- nvinfo : EIATTR_MAXREG_COUNT
	.align		4
        /*005c*/ 	.byte	0x03, 0x1b
        /*005e*/ 	.short	0x00ff


	//----- nvinfo : EIATTR_MERCURY_ISA_VERSION
	.align		4
        /*0060*/ 	.byte	0x03, 0x5f
        /*0062*/ 	.short	0x0101


	//----- nvinfo : EIATTR_VRC_CTA_INIT_COUNT
	.align		4
        /*0064*/ 	.byte	0x02, 0x4a
	.zero		1
	.zero		1


	//----- nvinfo : EIATTR_EXIT_INSTR_OFFSETS
	.align		4
        /*0068*/ 	.byte	0x04, 0x1c
        /*006a*/ 	.short	(.L_25 - .L_24)


	//   ....[0]....
.L_24:
        /*006c*/ 	.word	0x000005d0


	//----- nvinfo : EIATTR_CBANK_PARAM_SIZE
	.align		4
.L_25:
        /*0070*/ 	.byte	0x03, 0x19
        /*0072*/ 	.short	0x0020


	//----- nvinfo : EIATTR_PARAM_CBANK
	.align		4
        /*0074*/ 	.byte	0x04, 0x0a
        /*0076*/ 	.short	(.L_27 - .L_26)
	.align		4
.L_26:
        /*0078*/ 	.word	index@(.nv.constant0._Z8gpu_ilp4Pffffm)
        /*007c*/ 	.short	0x0380
        /*007e*/ 	.short	0x0020


	//----- nvinfo : EIATTR_SW_WAR
	.align		4
.L_27:
        /*0080*/ 	.byte	0x04, 0x36
        /*0082*/ 	.short	(.L_29 - .L_28)
.L_28:
        /*0084*/ 	.word	0x00000008
.L_29:


//--------------------- .nv.info._Z8gpu_ilp1Pffffm --------------------------
	.section	.nv.info._Z8gpu_ilp1Pffffm,"",@"SHT_CUDA_INFO"
	.sectionflags	@""
	.align	4


	//----- nvinfo : EIATTR_CUDA_API_VERSION
	.align		4
        /*0000*/ 	.byte	0x04, 0x37
        /*0002*/ 	.short	(.L_31 - .L_30)
.L_30:
        /*0004*/ 	.word	0x00000082


	//----- nvinfo : EIATTR_KPARAM_INFO
	.align		4
.L_31:
        /*0008*/ 	.byte	0x04, 0x17
        /*000a*/ 	.short	(.L_33 - .L_32)
.L_32:
        /*000c*/ 	.word	0x00000000
        /*0010*/ 	.short	0x0004
        /*0012*/ 	.short	0x0018
        /*0014*/ 	.byte	0x00, 0xf0, 0x21, 0x00


	//----- nvinfo : EIATTR_KPARAM_INFO
	.align		4
.L_33:
        /*0018*/ 	.byte	0x04, 0x17
        /*001a*/ 	.short	(.L_35 - .L_34)
.L_34:
        /*001c*/ 	.word	0x00000000
        /*0020*/ 	.short	0x0003
        /*0022*/ 	.short	0x0010
        /*0024*/ 	.byte	0x00, 0xf0, 0x11, 0x00


	//----- nvinfo : EIATTR_KPARAM_INFO
	.align		4
.L_35:
        /*0028*/ 	.byte	0x04, 0x17
        /*002a*/ 	.short	(.L_37 - .L_36)
.L_36:
        /*002c*/ 	.word	0x00000000
        /*0030*/ 	.short	0x0002
        /*0032*/ 	.short	0x000c
        /*0034*/ 	.byte	0x00, 0xf0, 0x11, 0x00


	//----- nvinfo : EIATTR_KPARAM_INFO
	.align		4
.L_37:
        /*0038*/ 	.byte	0x04, 0x17
        /*003a*/ 	.short	(.L_39 - .L_38)
.L_38:
        /*003c*/ 	.word	0x00000000
        /*0040*/ 	.short	0x0001
        /*0042*/ 	.short	0x0008
        /*0044*/ 	.byte	0x00, 0xf0, 0x11, 0x00


	//----- nvinfo : EIATTR_KPARAM_INFO
	.align		4
.L_39:
        /*0048*/ 	.byte	0x04, 0x17
        /*004a*/ 	.short	(.L_41 - .L_40)
.L_40:
        /*004c*/ 	.word	0x00000000
        /*0050*/ 	.short	0x0000
        /*0052*/ 	.short	0x0000
        /*0054*/ 	.byte	0x00, 0xf5, 0x21, 0x00


	//----- nvinfo : EIATTR_SPARSE_MMA_MASK
	.align		4
.L_41:
        /*0058*/ 	.byte	0x03, 0x50
        /*005a*/ 	.short	0x0000


	//----- nvinfo : EIATTR_MAXREG_COUNT
	.align		4
        /*005c*/ 	.byte	0x03, 0x1b
        /*005e*/ 	.short	0x00ff


	//----- nvinfo : EIATTR_MERCURY_ISA_VERSION
	.align		4
        /*0060*/ 	.byte	0x03, 0x5f
        /*0062*/ 	.short	0x0101


	//----- nvinfo : EIATTR_VRC_CTA_INIT_COUNT
	.align		4
        /*0064*/ 	.byte	0x02, 0x4a
	.zero		1
	.zero		1


	//----- nvinfo : EIATTR_EXIT_INSTR_OFFSETS
	.align		4
        /*0068*/ 	.byte	0x04, 0x1c
        /*006a*/ 	.short	(.L_43 - .L_42)


	//   ....[0]....
.L_42:
        /*006c*/ 	.word	0x00000210


	//----- nvinfo : EIATTR_CBANK_PARAM_SIZE
	.align		4
.L_43:
        /*0070*/ 	.byte	0x03, 0x19
        /*0072*/ 	.short	0x0020


	//----- nvinfo : EIATTR_PARAM_CBANK
	.align		4
        /*0074*/ 	.byte	0x04, 0x0a
        /*0076*/ 	.short	(.L_45 - .L_44)
	.align		4
.L_44:
        /*0078*/ 	.word	index@(.nv.constant0._Z8gpu_ilp1Pffffm)
        /*007c*/ 	.short	0x0380
        /*007e*/ 	.short	0x0020


	//----- nvinfo : EIATTR_SW_WAR
	.align		4
.L_45:
        /*0080*/ 	.byte	0x04, 0x36
        /*0082*/ 	.short	(.L_47 - .L_46)
.L_46:
        /*0084*/ 	.word	0x00000008
.L_47:


//--------------------- .nv.callgraph             --------------------------
	.section	.nv.callgraph,"",@"SHT_CUDA_CALLGRAPH"
	.align	4
	.sectionentsize	8
	.align		4
        /*0000*/ 	.word	0x00000000
	.align		4
        /*0004*/ 	.word	0xffffffff
	.align		4
        /*0008*/ 	.word	0x00000000
	.align		4
        /*000c*/ 	.word	0xfffffffe
	.align		4
        /*0010*/ 	.word	0x00000000
	.align		4
        /*0014*/ 	.word	0xfffffffd
	.align		4
        /*0018*/ 	.word	0x00000000
	.align		4
        /*001c*/ 	.word	0xfffffffc


//--------------------- .text._Z8gpu_ilp4Pffffm   --------------------------
	.section	.text._Z8gpu_ilp4Pffffm,"ax",@progbits
	.align	128
        .global         _Z8gpu_ilp4Pffffm
        .type           _Z8gpu_ilp4Pffffm,@function
        .size           _Z8gpu_ilp4Pffffm,(.L_x_4 - _Z8gpu_ilp4Pffffm)
        .other          _Z8gpu_ilp4Pffffm,@"STO_CUDA_ENTRY STV_DEFAULT"
_Z8gpu_ilp4Pffffm:
.text._Z8gpu_ilp4Pffffm:
[----:B------:R-:W-:Y:S08]  /*0000*/  LDC R1, c[0x0][0x37c] ;  /* 0x0000df00ff017b82 */ /* 0x000ff00000000800 */
[----:B------:R-:W0:Y:S01]  /*0010*/  LDC R0, c[0x0][0x390] ;  /* 0x0000e400ff007b82 */ /* 0x000e220000000800 */
[----:B------:R-:W1:Y:S01]  /*0020*/  LDCU UR4, c[0x0][0x388] ;  /* 0x00007100ff0477ac */ /* 0x000e620008000800 */
[----:B------:R-:W2:Y:S01]  /*0030*/  LDCU.64 UR6, c[0x0][0x358] ;  /* 0x00006b00ff0677ac */ /* 0x000ea20008000a00 */
[----:B------:R-:W3:Y:S01]  /*0040*/  LDCU UR5, c[0x0][0x38c] ;  /* 0x00007180ff0577ac */ /* 0x000ee20008000800 */
[----:B-1----:R-:W-:-:S02]  /*0050*/  MOV R11, UR4 ;  /* 0x00000004000b7c02 */ /* 0x002fc40008000f00 */
[----:B------:R-:W-:Y:S02]  /*0060*/  MOV R13, UR4 ;  /* 0x00000004000d7c02 */ /* 0x000fe40008000f00 */
[----:B------:R-:W-:Y:S02]  /*0070*/  MOV R15, UR4 ;  /* 0x00000004000f7c02 */ /* 0x000fe40008000f00 */
[----:B------:R-:W-:Y:S01]  /*0080*/  MOV R17, UR4 ;  /* 0x0000000400117c02 */ /* 0x000fe20008000f00 */
[----:B--23--:R-:W-:-:S06]  /*0090*/  UMOV UR4, URZ ;  /* 0x000000ff00047c82 */ /* 0x00cfcc0008000000 */
.L_x_0:
[--C-:B0-----:R-:W-:Y:S01]  /*00a0*/  FFMA R17, R17, UR5, R0.reuse ;  /* 0x0000000511117c23 */ /* 0x101fe20008000000 */
[--C-:B------:R-:W-:Y:S01]  /*00b0*/  FFMA R15, R15, UR5, R0.reuse ;  /* 0x000000050f0f7c23 */ /* 0x100fe20008000000 */
        /* <DEDUP_REMOVED lines=46> */
[----:B------:R-:W-:Y:S01]  /*03a0*/  UIADD3 UR4, UPT, UPT, UR4, 0x10, URZ ;  /* 0x0000001004047890 */ /* 0x000fe2000fffe0ff */
[--C-:B------:R-:W-:Y:S01]  /*03b0*/  FFMA R17, R17, UR5, R0.reuse ;  /* 0x0000000511117c23 */ /* 0x100fe20008000000 */
[--C-:B------:R-:W-:Y:S01]  /*03c0*/  FFMA R15, R15, UR5, R0.reuse ;  /* 0x000000050f0f7c23 */ /* 0x100fe20008000000 */
[--C-:B------:R-:W-:Y:S01]  /*03d0*/  FFMA R13, R13, UR5, R0.reuse ;  /* 0x000000050d0d7c23 */ /* 0x100fe20008000000 */
[--C-:B------:R-:W-:Y:S01]  /*03e0*/  FFMA R11, R11, UR5, R0.reuse ;  /* 0x000000050b0b7c23 */ /* 0x100fe20008000000 */
[----:B------:R-:W-:Y:S01]  /*03f0*/  UISETP.NE.AND UP0, UPT, UR4, 0x100000, UPT ;  /* 0x001000000400788c */ /* 0x000fe2000bf05270 */
        /* <DEDUP_REMOVED lines=11> */
[----:B------:R-:W-:Y:S01]  /*04b0*/  FFMA R11, R11, UR5, R0 ;  /* 0x000000050b0b7c23 */ /* 0x000fe20008000000 */
[----:B------:R-:W-:Y:S06]  /*04c0*/  BRA.U UP0, `(.L_x_0) ;  /* 0xfffffff900f47547 */ /* 0x000fec000b83ffff */
[----:B------:R-:W0:Y:S01]  /*04d0*/  S2R R0, SR_TID.X ;  /* 0x0000000000007919 */ /* 0x000e220000002100 */
[----:B------:R-:W0:Y:S08]  /*04e0*/  S2UR UR4, SR_CTAID.X ;  /* 0x00000000000479c3 */ /* 0x000e300000002500 */
[----:B------:R-:W0:Y:S08]  /*04f0*/  LDC R3, c[0x0][0x360] ;  /* 0x0000d800ff037b82 */ /* 0x000e300000000800 */
[----:B------:R-:W1:Y:S01]  /*0500*/  LDC.64 R8, c[0x0][0x380] ;  /* 0x0000e000ff087b82 */ /* 0x000e620000000a00 */
[----:B0-----:R-:W-:-:S05]  /*0510*/  IMAD R3, R3, UR4, R0 ;  /* 0x0000000403037c24 */ /* 0x001fca000f8e0200 */
[C---:B------:R-:W-:Y:S02]  /*0520*/  IADD3 R5, PT, PT, R3.reuse, 0x1, RZ ;  /* 0x0000000103057810 */ /* 0x040fe40007ffe0ff */
[C---:B------:R-:W-:Y:S02]  /*0530*/  IADD3 R7, PT, PT, R3.reuse, 0x2, RZ ;  /* 0x0000000203077810 */ /* 0x040fe40007ffe0ff */
[C---:B------:R-:W-:Y:S01]  /*0540*/  IADD3 R19, PT, PT, R3.reuse, 0x3, RZ ;  /* 0x0000000303137810 */ /* 0x040fe20007ffe0ff */
[----:B-1----:R-:W-:-:S04]  /*0550*/  IMAD.WIDE.U32 R2, R3, 0x4, R8 ;  /* 0x0000000403027825 */ /* 0x002fc800078e0008 */
[--C-:B------:R-:W-:Y:S01]  /*0560*/  IMAD.WIDE.U32 R4, R5, 0x4, R8.reuse ;  /* 0x0000000405047825 */ /* 0x100fe200078e0008 */
[----:B------:R-:W-:Y:S03]  /*0570*/  STG.E desc[UR6][R2.64], R17 ;  /* 0x0000001102007986 */ /* 0x000fe6000c101906 */
[--C-:B------:R-:W-:Y:S01]  /*0580*/  IMAD.WIDE.U32 R6, R7, 0x4, R8.reuse ;  /* 0x0000000407067825 */ /* 0x100fe200078e0008 */
[----:B------:R-:W-:Y:S03]  /*0590*/  STG.E desc[UR6][R4.64], R15 ;  /* 0x0000000f04007986 */ /* 0x000fe6000c101906 */
[----:B------:R-:W-:Y:S01]  /*05a0*/  IMAD.WIDE.U32 R8, R19, 0x4, R8 ;  /* 0x0000000413087825 */ /* 0x000fe200078e0008 */
[----:B------:R-:W-:Y:S04]  /*05b0*/  STG.E desc[UR6][R6.64], R13 ;  /* 0x0000000d06007986 */ /* 0x000fe8000c101906 */
[----:B------:R-:W-:Y:S01]  /*05c0*/  STG.E desc[UR6][R8.64], R11 ;  /* 0x0000000b08007986 */ /* 0x000fe2000c101906 */
[----:B------:R-:W-:Y:S05]  /*05d0*/  EXIT ;  /* 0x000000000000794d */ /* 0x000fea0003800000 */
.L_x_1:
[----:B------:R-:W-:-:S00]  /*05e0*/  BRA `(.L_x_1) ;  /* 0xfffffffc00fc7947 */ /* 0x000fc0000383ffff */
[----:B------:R-:W-:-:S00]  /*05f0*/  NOP ;  /* 0x0000000000007918 */ /* 0x000fc00000000000 */
        /* <DEDUP_REMOVED lines=8> */
.L_x_4:


//--------------------- .text._Z8gpu_ilp1Pffffm   --------------------------
	.section	.text._Z8gpu_ilp1Pffffm,"ax",@progbits
	.align	128
        .global         _Z8gpu_ilp1Pffffm
        .type           _Z8gpu_ilp1Pffffm,@function
        .size           _Z8gpu_ilp1Pffffm,(.L_x_5 - _Z8gpu_ilp1Pffffm)
        .other          _Z8gpu_ilp1Pffffm,@"STO_CUDA_ENTRY STV_DEFAULT"
_Z8gpu_ilp1Pffffm:
.text._Z8gpu_ilp1Pffffm:
[----:B------:R-:W-:Y:S08]  /*0000*/  LDC R1, c[0x0][0x37c] ;  /* 0x0000df00ff017b82 */ /* 0x000ff00000000800 */
[----:B------:R-:W0:Y:S01]  /*0010*/  LDC R0, c[0x0][0x390] ;  /* 0x0000e400ff007b82 */ /* 0x000e220000000800 */
[----:B------:R-:W1:Y:S01]  /*0020*/  LDCU UR4, c[0x0][0x388] ;  /* 0x00007100ff0477ac */ /* 0x000e620008000800 */
[----:B------:R-:W2:Y:S01]  /*0030*/  LDCU.64 UR6, c[0x0][0x358] ;  /* 0x00006b00ff0677ac */ /* 0x000ea20008000a00 */
[----:B------:R-:W3:Y:S01]  /*0040*/  LDCU UR5, c[0x0][0x38c] ;  /* 0x00007180ff0577ac */ /* 0x000ee20008000800 */
[----:B-1----:R-:W-:Y:S01]  /*0050*/  MOV R5, UR4 ;  /* 0x0000000400057c02 */ /* 0x002fe20008000f00 */
[----:B--2---:R-:W-:-:S06]  /*0060*/  UMOV UR4, URZ ;  /* 0x000000ff00047c82 */ /* 0x004fcc0008000000 */
.L_x_2:
[----:B0--3--:R-:W-:Y:S01]  /*0070*/  FFMA R5, R5, UR5, R0 ;  /* 0x0000000505057c23 */ /* 0x009fe20008000000 */
[----:B------:R-:W-:-:S03]  /*0080*/  UIADD3 UR4, UPT, UPT, UR4, 0x10, URZ ;  /* 0x0000001004047890 */ /* 0x000fc6000fffe0ff */
[----:B------:R-:W-:Y:S01]  /*0090*/  FFMA R5, R5, UR5, R0 ;  /* 0x0000000505057c23 */ /* 0x000fe20008000000 */
[----:B------:R-:W-:-:S03]  /*00a0*/  UISETP.NE.AND UP0, UPT, UR4, 0x100000, UPT ;  /* 0x001000000400788c */ /* 0x000fc6000bf05270 */
[----:B------:R-:W-:-:S04]  /*00b0*/  FFMA R5, R5, UR5, R0 ;  /* 0x0000000505057c23 */ /* 0x000fc80008000000 */
        /* <DEDUP_REMOVED lines=12> */
[----:B------:R-:W-:Y:S01]  /*0180*/  FFMA R5, R5, UR5, R0 ;  /* 0x0000000505057c23 */ /* 0x000fe20008000000 */
[----:B------:R-:W-:Y:S06]  /*0190*/  BRA.U UP0, `(.L_x_2) ;  /* 0xfffffffd00b47547 */ /* 0x000fec000b83ffff */
[----:B------:R-:W0:Y:S01]  /*01a0*/  S2R R0, SR_TID.X ;  /* 0x0000000000007919 */ /* 0x000e220000002100 */
[----:B------:R-:W0:Y:S08]  /*01b0*/  S2UR UR4, SR_CTAID.X ;  /* 0x00000000000479c3 */ /* 0x000e300000002500 */
[----:B------:R-:W0:Y:S08]  /*01c0*/  LDC R7, c[0x0][0x360] ;  /* 0x0000d800ff077b82 */ /* 0x000e300000000800 */
[----:B------:R-:W1:Y:S01]  /*01d0*/  LDC.64 R2, c[0x0][0x380] ;  /* 0x0000e000ff027b82 */ /* 0x000e620000000a00 */
[----:B0-----:R-:W-:-:S04]  /*01e0*/  IMAD R7, R7, UR4, R0 ;  /* 0x0000000407077c24 */ /* 0x001fc8000f8e0200 */
[----:B-1----:R-:W-:-:S05]  /*01f0*/  IMAD.WIDE.U32 R2, R7, 0x4, R2 ;  /* 0x0000000407027825 */ /* 0x002fca00078e0002 */
[----:B------:R-:W-:Y:S01]  /*0200*/  STG.E desc[UR6][R2.64], R5 ;  /* 0x0000000502007986 */ /* 0x000fe2000c101906 */
[----:B------:R-:W-:Y:S05]  /*0210*/  EXIT ;  /* 0x000000000000794d */ /* 0x000fea0003800000 */
.L_x_3:
        /* <DEDUP_REMOVED lines=14> */
.L_x_5:


//--------------------- .nv.shared.reserved.0     --------------------------
	.section	.nv.shared.reserved.0,"aw",@nobits
	.weak		__nv_reservedSMEM_offset_0_alias
	.size		__nv_reservedSMEM_offset_0_alias, 0, 64
	.other		__nv_reservedSMEM_offset_0_alias,@"STO_CUDA_RESERVED_SHARED STV_DEFAULT"
__nv_reservedSMEM_offset_0_alias:
	.zero		0
	.zero		64


//--------------------- .nv.constant0._Z8gpu_ilp4Pffffm --------------------------
	.section	.nv.constant0._Z8gpu_ilp4Pffffm,"a",@progbits
	.sectionflags	@""
	.align	4
.nv.constant0._Z8gpu_ilp4Pffffm:
	.zero		928


//--------------------- .nv.constant0._Z8gpu_ilp1Pffffm --------------------------
	.section	.nv.constant0._Z8gpu_ilp1Pffffm,"a",@progbits
	.sectionflags	@""
	.align	4
.nv.constant0._Z8gpu_ilp1Pffffm:
	.zero		928


//--------------------- SYMBOLS --------------------------

	.type		.nv.reservedSmem.offset0,@object
	.size		.nv.reservedSmem.offset0,0x4
